	.headerflags	@"EF_CUDA_TEXMODE_UNIFIED EF_CUDA_64BIT_ADDRESS EF_CUDA_ACCELERATORS EF_CUDA_SM90 EF_CUDA_VIRTUAL_SM(EF_CUDA_SM90)"
	.elftype	@"ET_EXEC"


//--------------------- .nv.info                  --------------------------
	.section	.nv.info,"",@"SHT_CUDA_INFO"
	.align	4


	//----- nvinfo : EIATTR_REGCOUNT
	.align		4
        /*0000*/ 	.byte	0x04, 0x2f
        /*0002*/ 	.short	(.L_3 - .L_2)
	.align		4
.L_2:
        /*0004*/ 	.word	index@(triton_poi_fused__native_batch_norm_legit_no_training_relu_5)
        /*0008*/ 	.word	0x00000012


	//----- nvinfo : EIATTR_MIN_STACK_SIZE
	.align		4
.L_3:
        /*000c*/ 	.byte	0x04, 0x12
        /*000e*/ 	.short	(.L_5 - .L_4)
	.align		4
.L_4:
        /*0010*/ 	.word	index@(triton_poi_fused__native_batch_norm_legit_no_training_relu_5)
        /*0014*/ 	.word	0x00000000


	//----- nvinfo : EIATTR_FRAME_SIZE
	.align		4
.L_5:
        /*0018*/ 	.byte	0x04, 0x11
        /*001a*/ 	.short	(.L_7 - .L_6)
	.align		4
.L_6:
        /*001c*/ 	.word	index@(triton_poi_fused__native_batch_norm_legit_no_training_relu_5)
        /*0020*/ 	.word	0x00000000


	//----- nvinfo : EIATTR_MIN_STACK_SIZE
	.align		4
.L_7:
        /*0024*/ 	.byte	0x04, 0x12
        /*0026*/ 	.short	(.L_9 - .L_8)
	.align		4
.L_8:
        /*0028*/ 	.word	index@(triton_poi_fused__native_batch_norm_legit_no_training_relu_5)
        /*002c*/ 	.word	0x00000000
.L_9:


//--------------------- .nv.info.triton_poi_fused__native_batch_norm_legit_no_training_relu_5 --------------------------
	.section	.nv.info.triton_poi_fused__native_batch_norm_legit_no_training_relu_5,"",@"SHT_CUDA_INFO"
	.sectionflags	@""
	.align	4


	//----- nvinfo : EIATTR_CUDA_API_VERSION
	.align		4
        /*0000*/ 	.byte	0x04, 0x37
        /*0002*/ 	.short	(.L_11 - .L_10)
.L_10:
        /*0004*/ 	.word	0x0000007c


	//----- nvinfo : EIATTR_KPARAM_INFO
	.align		4
.L_11:
        /*0008*/ 	.byte	0x04, 0x17
        /*000a*/ 	.short	(.L_13 - .L_12)
.L_12:
        /*000c*/ 	.word	0x00000000
        /*0010*/ 	.short	0x0006
        /*0012*/ 	.short	0x0030
        /*0014*/ 	.byte	0x00, 0xf0, 0x11, 0x00


	//----- nvinfo : EIATTR_KPARAM_INFO
	.align		4
.L_13:
        /*0018*/ 	.byte	0x04, 0x17
        /*001a*/ 	.short	(.L_15 - .L_14)
.L_14:
        /*001c*/ 	.word	0x00000000
        /*0020*/ 	.short	0x0005
        /*0022*/ 	.short	0x0028
        /*0024*/ 	.byte	0x00, 0xf4, 0x21, 0x00


	//----- nvinfo : EIATTR_KPARAM_INFO
	.align		4
.L_15:
        /*0028*/ 	.byte	0x04, 0x17
        /*002a*/ 	.short	(.L_17 - .L_16)
.L_16:
        /*002c*/ 	.word	0x00000000
        /*0030*/ 	.short	0x0004
        /*0032*/ 	.short	0x0020
        /*0034*/ 	.byte	0x00, 0xf4, 0x21, 0x00


	//----- nvinfo : EIATTR_KPARAM_INFO
	.align		4
.L_17:
        /*0038*/ 	.byte	0x04, 0x17
        /*003a*/ 	.short	(.L_19 - .L_18)
.L_18:
        /*003c*/ 	.word	0x00000000
        /*0040*/ 	.short	0x0003
        /*0042*/ 	.short	0x0018
        /*0044*/ 	.byte	0x00, 0xf4, 0x21, 0x00


	//----- nvinfo : EIATTR_KPARAM_INFO
	.align		4
.L_19:
        /*0048*/ 	.byte	0x04, 0x17
        /*004a*/ 	.short	(.L_21 - .L_20)
.L_20:
        /*004c*/ 	.word	0x00000000
        /*0050*/ 	.short	0x0002
        /*0052*/ 	.short	0x0010
        /*0054*/ 	.byte	0x00, 0xf4, 0x21, 0x00


	//----- nvinfo : EIATTR_KPARAM_INFO
	.align		4
.L_21:
        /*0058*/ 	.byte	0x04, 0x17
        /*005a*/ 	.short	(.L_23 - .L_22)
.L_22:
        /*005c*/ 	.word	0x00000000
        /*0060*/ 	.short	0x0001
        /*0062*/ 	.short	0x0008
        /*0064*/ 	.byte	0x00, 0xf4, 0x21, 0x00


	//----- nvinfo : EIATTR_KPARAM_INFO
	.align		4
.L_23:
        /*0068*/ 	.byte	0x04, 0x17
        /*006a*/ 	.short	(.L_25 - .L_24)
.L_24:
        /*006c*/ 	.word	0x00000000
        /*0070*/ 	.short	0x0000
        /*0072*/ 	.short	0x0000
        /*0074*/ 	.byte	0x00, 0xf4, 0x21, 0x00


	//----- nvinfo : EIATTR_SPARSE_MMA_MASK
	.align		4
.L_25:
        /*0078*/ 	.byte	0x03, 0x50
        /*007a*/ 	.short	0x0000


	//----- nvinfo : EIATTR_MAXREG_COUNT
	.align		4
        /*007c*/ 	.byte	0x03, 0x1b
        /*007e*/ 	.short	0x00ff


	//----- nvinfo : EIATTR_EXIT_INSTR_OFFSETS
	.align		4
        /*0080*/ 	.byte	0x04, 0x1c
        /*0082*/ 	.short	(.L_27 - .L_26)


	//   ....[0]....
.L_26:
        /*0084*/ 	.word	0x000002f0


	//   ....[1]....
        /*0088*/ 	.word	0x00000310


	//----- nvinfo : EIATTR_REQNTID
	.align		4
.L_27:
        /*008c*/ 	.byte	0x04, 0x10
        /*008e*/ 	.short	(.L_29 - .L_28)
.L_28:
        /*0090*/ 	.word	0x00000080
        /*0094*/ 	.word	0x00000001
        /*0098*/ 	.word	0x00000001


	//----- nvinfo : EIATTR_CBANK_PARAM_SIZE
	.align		4
.L_29:
        /*009c*/ 	.byte	0x03, 0x19
        /*009e*/ 	.short	0x0034


	//----- nvinfo : EIATTR_PARAM_CBANK
	.align		4
        /*00a0*/ 	.byte	0x04, 0x0a
        /*00a2*/ 	.short	(.L_31 - .L_30)
	.align		4
.L_30:
        /*00a4*/ 	.word	index@(.nv.constant0.triton_poi_fused__native_batch_norm_legit_no_training_relu_5)
        /*00a8*/ 	.short	0x0210
        /*00aa*/ 	.short	0x0034


	//----- nvinfo : EIATTR_SW_WAR
	.align		4
.L_31:
        /*00ac*/ 	.byte	0x04, 0x36
        /*00ae*/ 	.short	(.L_33 - .L_32)
.L_32:
        /*00b0*/ 	.word	0x00000008
.L_33:


//--------------------- .nv.callgraph             --------------------------
	.section	.nv.callgraph,"",@"SHT_CUDA_CALLGRAPH"
	.align	4
	.sectionentsize	8
	.align		4
        /*0000*/ 	.word	0x00000000
	.align		4
        /*0004*/ 	.word	0xffffffff
	.align		4
        /*0008*/ 	.word	0x00000000
	.align		4
        /*000c*/ 	.word	0xfffffffe
	.align		4
        /*0010*/ 	.word	0x00000000
	.align		4
        /*0014*/ 	.word	0xfffffffd
	.align		4
        /*0018*/ 	.word	0x00000000
	.align		4
        /*001c*/ 	.word	0xfffffffc


//--------------------- .nv.constant4             --------------------------
	.section	.nv.constant4,"a",@progbits
	.align	8
	.align		8
.nv.constant4:
        /*0000*/ 	.dword	_$_str
	.align		8
        /*0008*/ 	.dword	_$_str_$_2


//--------------------- .text.triton_poi_fused__native_batch_norm_legit_no_training_relu_5 --------------------------
	.section	.text.triton_poi_fused__native_batch_norm_legit_no_training_relu_5,"ax",@progbits
	.align	128
        .global         triton_poi_fused__native_batch_norm_legit_no_training_relu_5
        .type           triton_poi_fused__native_batch_norm_legit_no_training_relu_5,@function
        .size           triton_poi_fused__native_batch_norm_legit_no_training_relu_5,(.L_x_1 - triton_poi_fused__native_batch_norm_legit_no_training_relu_5)
        .other          triton_poi_fused__native_batch_norm_legit_no_training_relu_5,@"STO_CUDA_ENTRY STV_DEFAULT"
triton_poi_fused__native_batch_norm_legit_no_training_relu_5:
.text.triton_poi_fused__native_batch_norm_legit_no_training_relu_5:
[----:B------:R-:W0:Y:S01]  /*0000*/  LDC R1, c[0x0][0x28] ;  /* 0x00000a00ff017b82 */ /* 0x000e220000000800 */
[----:B------:R-:W1:Y:S07]  /*0010*/  S2R R0, SR_TID.X ;  /* 0x0000000000007919 */ /* 0x000e6e0000002100 */
[----:B------:R-:W2:Y:S01]  /*0020*/  LDC.64 R8, c[0x0][0x220] ;  /* 0x00008800ff087b82 */ /* 0x000ea20000000a00 */
[----:B------:R-:W-:Y:S01]  /*0030*/  HFMA2.MMA R14, -RZ, RZ, 0, 0 ;  /* 0x00000000ff0e7435 */ /* 0x000fe200000001ff */
[----:B------:R-:W-:Y:S01]  /*0040*/  ULDC.64 UR4, c[0x0][0x208] ;  /* 0x0000820000047ab9 */ /* 0x000fe20000000a00 */
[----:B------:R-:W3:Y:S05]  /*0050*/  S2R R3, SR_CTAID.X ;  /* 0x0000000000037919 */ /* 0x000eea0000002500 */
[----:B------:R-:W4:Y:S08]  /*0060*/  LDC.64 R4, c[0x0][0x210] ;  /* 0x00008400ff047b82 */ /* 0x000f300000000a00 */
[----:B------:R-:W5:Y:S08]  /*0070*/  LDC.64 R6, c[0x0][0x218] ;  /* 0x00008600ff067b82 */ /* 0x000f700000000a00 */
[----:B------:R-:W5:Y:S01]  /*0080*/  LDC.64 R10, c[0x0][0x228] ;  /* 0x00008a00ff0a7b82 */ /* 0x000f620000000a00 */
[----:B-1----:R-:W-:-:S07]  /*0090*/  LOP3.LUT R0, R0, 0x7f, RZ, 0xc0, !PT ;  /* 0x0000007f00007812 */ /* 0x002fce00078ec0ff */
[----:B------:R-:W1:Y:S01]  /*00a0*/  LDC.64 R12, c[0x0][0x230] ;  /* 0x00008c00ff0c7b82 */ /* 0x000e620000000a00 */
[----:B---3--:R-:W-:-:S04]  /*00b0*/  LEA R0, R3, R0, 0x7 ;  /* 0x0000000003007211 */ /* 0x008fc800078e38ff */
[C---:B------:R-:W-:Y:S01]  /*00c0*/  ISETP.GE.AND P0, PT, R0.reuse, 0x1800, PT ;  /* 0x000018000000780c */ /* 0x040fe20003f06270 */
[----:B------:R-:W-:-:S05]  /*00d0*/  IMAD.HI R2, R0, 0x2aaaaaab, RZ ;  /* 0x2aaaaaab00027827 */ /* 0x000fca00078e02ff */
[----:B------:R-:W-:-:S04]  /*00e0*/  SHF.R.U32.HI R3, RZ, 0x1f, R2 ;  /* 0x0000001fff037819 */ /* 0x000fc80000011602 */
[----:B------:R-:W-:-:S05]  /*00f0*/  LEA.HI R3, R2, R3, RZ, 0x1c ;  /* 0x0000000302037211 */ /* 0x000fca00078fe0ff */
[----:B------:R-:W-:-:S04]  /*0100*/  IMAD R15, R3, -0x60, R0 ;  /* 0xffffffa0030f7824 */ /* 0x000fc800078e0200 */
[----:B--2---:R-:W-:-:S05]  /*0110*/  IMAD.WIDE R8, R15, 0x4, R8 ;  /* 0x000000040f087825 */ /* 0x004fca00078e0208 */
[----:B------:R2:W3:Y:S01]  /*0120*/  @!P0 LDG.E.EL R14, desc[UR4][R8.64] ;  /* 0x00000004080e8981 */ /* 0x0004e2000c2e1900 */
[----:B------:R-:W-:Y:S01]  /*0130*/  CS2R R2, SRZ ;  /* 0x0000000000027805 */ /* 0x000fe2000001ff00 */
[----:B----4-:R-:W-:-:S04]  /*0140*/  IMAD.WIDE R4, R0, 0x4, R4 ;  /* 0x0000000400047825 */ /* 0x010fc800078e0204 */
[C---:B-----5:R-:W-:Y:S01]  /*0150*/  IMAD.WIDE R6, R15.reuse, 0x4, R6 ;  /* 0x000000040f067825 */ /* 0x060fe200078e0206 */
[----:B------:R4:W5:Y:S03]  /*0160*/  @!P0 LDG.E R2, desc[UR4][R4.64] ;  /* 0x0000000404028981 */ /* 0x000966000c1e1900 */
[C---:B0-2---:R-:W-:Y:S01]  /*0170*/  IMAD.WIDE R8, R15.reuse, 0x4, R10 ;  /* 0x000000040f087825 */ /* 0x045fe200078e020a */
[----:B------:R0:W5:Y:S03]  /*0180*/  @!P0 LDG.E.EL R3, desc[UR4][R6.64] ;  /* 0x0000000406038981 */ /* 0x000166000c2e1900 */
[----:B-1----:R-:W-:Y:S01]  /*0190*/  IMAD.WIDE R10, R15, 0x4, R12 ;  /* 0x000000040f0a7825 */ /* 0x002fe200078e020c */
[----:B------:R-:W-:Y:S01]  /*01a0*/  CS2R R12, SRZ ;  /* 0x00000000000c7805 */ /* 0x000fe2000001ff00 */
[----:B----4-:R-:W1:Y:S05]  /*01b0*/  LDC.64 R4, c[0x0][0x238] ;  /* 0x00008e00ff047b82 */ /* 0x010e6a0000000a00 */
[----:B------:R-:W2:Y:S04]  /*01c0*/  @!P0 LDG.E.EL R12, desc[UR4][R8.64] ;  /* 0x00000004080c8981 */ /* 0x000ea8000c2e1900 */
[----:B------:R-:W2:Y:S01]  /*01d0*/  @!P0 LDG.E.EL R13, desc[UR4][R10.64] ;  /* 0x000000040a0d8981 */ /* 0x000ea2000c2e1900 */
[----:B0-----:R-:W-:Y:S01]  /*01e0*/  MOV R6, 0x3e800000 ;  /* 0x3e80000000067802 */ /* 0x001fe20000000f00 */
[----:B---3--:R-:W-:-:S04]  /*01f0*/  FADD R14, R14, 0.0010000000474974513054 ;  /* 0x3a83126f0e0e7421 */ /* 0x008fc80000000000 */
[----:B------:R-:W0:Y:S01]  /*0200*/  MUFU.SQRT R15, R14 ;  /* 0x0000000e000f7308 */ /* 0x000e220000002000 */
[----:B-----5:R-:W-:Y:S01]  /*0210*/  FADD R2, -R3, R2 ;  /* 0x0000000203027221 */ /* 0x020fe20000000100 */
[C---:B0-----:R-:W-:Y:S02]  /*0220*/  FSETP.GT.AND P1, PT, R15.reuse, 8.50705917302346158658e+37, PT ;  /* 0x7e8000000f00780b */ /* 0x041fe40003f24000 */
[----:B------:R-:W-:Y:S02]  /*0230*/  FSETP.GEU.AND P2, PT, R15, 1.175494350822287508e-38, PT ;  /* 0x008000000f00780b */ /* 0x000fe40003f4e000 */
[----:B------:R-:W-:-:S09]  /*0240*/  FSEL R6, R6, 1, P1 ;  /* 0x3f80000006067808 */ /* 0x000fd20000800000 */
[----:B------:R-:W-:Y:S02]  /*0250*/  @P1 FMUL R15, R15, 0.25 ;  /* 0x3e8000000f0f1820 */ /* 0x000fe40000400000 */
[----:B------:R-:W-:Y:S02]  /*0260*/  @!P2 FMUL R6, R6, 16777216 ;  /* 0x4b8000000606a820 */ /* 0x000fe40000400000 */
[----:B------:R-:W-:-:S06]  /*0270*/  @!P2 FMUL R15, R15, 16777216 ;  /* 0x4b8000000f0fa820 */ /* 0x000fcc0000400000 */
[----:B------:R-:W0:Y:S02]  /*0280*/  MUFU.RCP R15, R15 ;  /* 0x0000000f000f7308 */ /* 0x000e240000001000 */
[----:B0-----:R-:W-:-:S04]  /*0290*/  FMUL R3, R15, R6 ;  /* 0x000000060f037220 */ /* 0x001fc80000400000 */
[----:B------:R-:W-:-:S04]  /*02a0*/  FMUL R2, R2, R3 ;  /* 0x0000000302027220 */ /* 0x000fc80000400000 */
[----:B--2---:R-:W-:Y:S01]  /*02b0*/  FFMA R12, R2, R12, R13 ;  /* 0x0000000c020c7223 */ /* 0x004fe2000000000d */
[----:B-1----:R-:W-:-:S04]  /*02c0*/  IMAD.WIDE R2, R0, 0x4, R4 ;  /* 0x0000000400027825 */ /* 0x002fc800078e0204 */
[----:B------:R-:W-:-:S04]  /*02d0*/  FSETP.GEU.AND P1, PT, R12, RZ, PT ;  /* 0x000000ff0c00720b */ /* 0x000fc80003f2e000 */
[----:B------:R-:W-:Y:S01]  /*02e0*/  FSEL R5, R12, RZ, P1 ;  /* 0x000000ff0c057208 */ /* 0x000fe20000800000 */
[----:B------:R-:W-:Y:S08]  /*02f0*/  @P0 EXIT ;  /* 0x000000000000094d */ /* 0x000ff00003800000 */
[----:B------:R-:W-:Y:S01]  /*0300*/  STG.E desc[UR4][R2.64], R5 ;  /* 0x0000000502007986 */ /* 0x000fe2000c101904 */
[----:B------:R-:W-:Y:S05]  /*0310*/  EXIT ;  /* 0x000000000000794d */ /* 0x000fea0003800000 */
.L_x_0:
[----:B------:R-:W-:-:S00]  /*0320*/  BRA `(.L_x_0) ;  /* 0xfffffffc00fc7947 */ /* 0x000fc0000383ffff */
[----:B------:R-:W-:-:S00]  /*0330*/  NOP ;  /* 0x0000000000007918 */ /* 0x000fc00000000000 */
        /* <DEDUP_REMOVED lines=12> */
.L_x_1:


//--------------------- .nv.global.init           --------------------------
	.section	.nv.global.init,"aw",@progbits
.nv.global.init:
	.type		_$_str,@object
	.size		_$_str,(_$_str_$_2 - _$_str)
_$_str:
        /*0000*/ 	.byte	0x5f, 0x5f, 0x43, 0x55, 0x44, 0x41, 0x5f, 0x46, 0x54, 0x5a, 0x00
	.type		_$_str_$_2,@object
	.size		_$_str_$_2,(.L_1 - _$_str_$_2)
_$_str_$_2:
        /*000b*/ 	.byte	0x5f, 0x5f, 0x43, 0x55, 0x44, 0x41, 0x5f, 0x50, 0x52, 0x45, 0x43, 0x5f, 0x53, 0x51, 0x52, 0x54
        /*001b*/ 	.byte	0x00
.L_1:


//--------------------- .nv.constant0.triton_poi_fused__native_batch_norm_legit_no_training_relu_5 --------------------------
	.section	.nv.constant0.triton_poi_fused__native_batch_norm_legit_no_training_relu_5,"a",@progbits
	.sectionflags	@""
	.align	4
.nv.constant0.triton_poi_fused__native_batch_norm_legit_no_training_relu_5:
	.zero		580
